	.headerflags	@"EF_CUDA_TEXMODE_UNIFIED EF_CUDA_64BIT_ADDRESS EF_CUDA_ACCELERATORS EF_CUDA_SM90 EF_CUDA_VIRTUAL_SM(EF_CUDA_SM90)"
	.elftype	@"ET_EXEC"


//--------------------- .nv.info                  --------------------------
	.section	.nv.info,"",@"SHT_CUDA_INFO"
	.align	4


	//----- nvinfo : EIATTR_REGCOUNT
	.align		4
        /*0000*/ 	.byte	0x04, 0x2f
        /*0002*/ 	.short	(.L_3 - .L_2)
	.align		4
.L_2:
        /*0004*/ 	.word	index@(triton_poi_fused__native_batch_norm_legit_no_training_convolution_leaky_relu_2)
        /*0008*/ 	.word	0x00000020


	//----- nvinfo : EIATTR_MIN_STACK_SIZE
	.align		4
.L_3:
        /*000c*/ 	.byte	0x04, 0x12
        /*000e*/ 	.short	(.L_5 - .L_4)
	.align		4
.L_4:
        /*0010*/ 	.word	index@(triton_poi_fused__native_batch_norm_legit_no_training_convolution_leaky_relu_2)
        /*0014*/ 	.word	0x00000000


	//----- nvinfo : EIATTR_FRAME_SIZE
	.align		4
.L_5:
        /*0018*/ 	.byte	0x04, 0x11
        /*001a*/ 	.short	(.L_7 - .L_6)
	.align		4
.L_6:
        /*001c*/ 	.word	index@(triton_poi_fused__native_batch_norm_legit_no_training_convolution_leaky_relu_2)
        /*0020*/ 	.word	0x00000000


	//----- nvinfo : EIATTR_MIN_STACK_SIZE
	.align		4
.L_7:
        /*0024*/ 	.byte	0x04, 0x12
        /*0026*/ 	.short	(.L_9 - .L_8)
	.align		4
.L_8:
        /*0028*/ 	.word	index@(triton_poi_fused__native_batch_norm_legit_no_training_convolution_leaky_relu_2)
        /*002c*/ 	.word	0x00000000
.L_9:


//--------------------- .nv.info.triton_poi_fused__native_batch_norm_legit_no_training_convolution_leaky_relu_2 --------------------------
	.section	.nv.info.triton_poi_fused__native_batch_norm_legit_no_training_convolution_leaky_relu_2,"",@"SHT_CUDA_INFO"
	.sectionflags	@""
	.align	4


	//----- nvinfo : EIATTR_CUDA_API_VERSION
	.align		4
        /*0000*/ 	.byte	0x04, 0x37
        /*0002*/ 	.short	(.L_11 - .L_10)
.L_10:
        /*0004*/ 	.word	0x0000007c


	//----- nvinfo : EIATTR_KPARAM_INFO
	.align		4
.L_11:
        /*0008*/ 	.byte	0x04, 0x17
        /*000a*/ 	.short	(.L_13 - .L_12)
.L_12:
        /*000c*/ 	.word	0x00000000
        /*0010*/ 	.short	0x0007
        /*0012*/ 	.short	0x0038
        /*0014*/ 	.byte	0x00, 0xf0, 0x11, 0x00


	//----- nvinfo : EIATTR_KPARAM_INFO
	.align		4
.L_13:
        /*0018*/ 	.byte	0x04, 0x17
        /*001a*/ 	.short	(.L_15 - .L_14)
.L_14:
        /*001c*/ 	.word	0x00000000
        /*0020*/ 	.short	0x0006
        /*0022*/ 	.short	0x0030
        /*0024*/ 	.byte	0x00, 0xf4, 0x21, 0x00


	//----- nvinfo : EIATTR_KPARAM_INFO
	.align		4
.L_15:
        /*0028*/ 	.byte	0x04, 0x17
        /*002a*/ 	.short	(.L_17 - .L_16)
.L_16:
        /*002c*/ 	.word	0x00000000
        /*0030*/ 	.short	0x0005
        /*0032*/ 	.short	0x0028
        /*0034*/ 	.byte	0x00, 0xf4, 0x21, 0x00


	//----- nvinfo : EIATTR_KPARAM_INFO
	.align		4
.L_17:
        /*0038*/ 	.byte	0x04, 0x17
        /*003a*/ 	.short	(.L_19 - .L_18)
.L_18:
        /*003c*/ 	.word	0x00000000
        /*0040*/ 	.short	0x0004
        /*0042*/ 	.short	0x0020
        /*0044*/ 	.byte	0x00, 0xf4, 0x21, 0x00


	//----- nvinfo : EIATTR_KPARAM_INFO
	.align		4
.L_19:
        /*0048*/ 	.byte	0x04, 0x17
        /*004a*/ 	.short	(.L_21 - .L_20)
.L_20:
        /*004c*/ 	.word	0x00000000
        /*0050*/ 	.short	0x0003
        /*0052*/ 	.short	0x0018
        /*0054*/ 	.byte	0x00, 0xf4, 0x21, 0x00


	//----- nvinfo : EIATTR_KPARAM_INFO
	.align		4
.L_21:
        /*0058*/ 	.byte	0x04, 0x17
        /*005a*/ 	.short	(.L_23 - .L_22)
.L_22:
        /*005c*/ 	.word	0x00000000
        /*0060*/ 	.short	0x0002
        /*0062*/ 	.short	0x0010
        /*0064*/ 	.byte	0x00, 0xf4, 0x21, 0x00


	//----- nvinfo : EIATTR_KPARAM_INFO
	.align		4
.L_23:
        /*0068*/ 	.byte	0x04, 0x17
        /*006a*/ 	.short	(.L_25 - .L_24)
.L_24:
        /*006c*/ 	.word	0x00000000
        /*0070*/ 	.short	0x0001
        /*0072*/ 	.short	0x0008
        /*0074*/ 	.byte	0x00, 0xf4, 0x21, 0x00


	//----- nvinfo : EIATTR_KPARAM_INFO
	.align		4
.L_25:
        /*0078*/ 	.byte	0x04, 0x17
        /*007a*/ 	.short	(.L_27 - .L_26)
.L_26:
        /*007c*/ 	.word	0x00000000
        /*0080*/ 	.short	0x0000
        /*0082*/ 	.short	0x0000
        /*0084*/ 	.byte	0x00, 0xf4, 0x21, 0x00


	//----- nvinfo : EIATTR_SPARSE_MMA_MASK
	.align		4
.L_27:
        /*0088*/ 	.byte	0x03, 0x50
        /*008a*/ 	.short	0x0000


	//----- nvinfo : EIATTR_MAXREG_COUNT
	.align		4
        /*008c*/ 	.byte	0x03, 0x1b
        /*008e*/ 	.short	0x00ff


	//----- nvinfo : EIATTR_EXIT_INSTR_OFFSETS
	.align		4
        /*0090*/ 	.byte	0x04, 0x1c
        /*0092*/ 	.short	(.L_29 - .L_28)


	//   ....[0]....
.L_28:
        /*0094*/ 	.word	0x000005f0


	//   ....[1]....
        /*0098*/ 	.word	0x00000610


	//----- nvinfo : EIATTR_REQNTID
	.align		4
.L_29:
        /*009c*/ 	.byte	0x04, 0x10
        /*009e*/ 	.short	(.L_31 - .L_30)
.L_30:
        /*00a0*/ 	.word	0x00000100
        /*00a4*/ 	.word	0x00000001
        /*00a8*/ 	.word	0x00000001


	//----- nvinfo : EIATTR_CBANK_PARAM_SIZE
	.align		4
.L_31:
        /*00ac*/ 	.byte	0x03, 0x19
        /*00ae*/ 	.short	0x003c


	//----- nvinfo : EIATTR_PARAM_CBANK
	.align		4
        /*00b0*/ 	.byte	0x04, 0x0a
        /*00b2*/ 	.short	(.L_33 - .L_32)
	.align		4
.L_32:
        /*00b4*/ 	.word	index@(.nv.constant0.triton_poi_fused__native_batch_norm_legit_no_training_convolution_leaky_relu_2)
        /*00b8*/ 	.short	0x0210
        /*00ba*/ 	.short	0x003c


	//----- nvinfo : EIATTR_SW_WAR
	.align		4
.L_33:
        /*00bc*/ 	.byte	0x04, 0x36
        /*00be*/ 	.short	(.L_35 - .L_34)
.L_34:
        /*00c0*/ 	.word	0x00000008
.L_35:


//--------------------- .nv.callgraph             --------------------------
	.section	.nv.callgraph,"",@"SHT_CUDA_CALLGRAPH"
	.align	4
	.sectionentsize	8
	.align		4
        /*0000*/ 	.word	0x00000000
	.align		4
        /*0004*/ 	.word	0xffffffff
	.align		4
        /*0008*/ 	.word	0x00000000
	.align		4
        /*000c*/ 	.word	0xfffffffe
	.align		4
        /*0010*/ 	.word	0x00000000
	.align		4
        /*0014*/ 	.word	0xfffffffd
	.align		4
        /*0018*/ 	.word	0x00000000
	.align		4
        /*001c*/ 	.word	0xfffffffc


//--------------------- .nv.constant4             --------------------------
	.section	.nv.constant4,"a",@progbits
	.align	8
	.align		8
.nv.constant4:
        /*0000*/ 	.dword	_$_str
	.align		8
        /*0008*/ 	.dword	_$_str_$_2


//--------------------- .text.triton_poi_fused__native_batch_norm_legit_no_training_convolution_leaky_relu_2 --------------------------
	.section	.text.triton_poi_fused__native_batch_norm_legit_no_training_convolution_leaky_relu_2,"ax",@progbits
	.align	128
        .global         triton_poi_fused__native_batch_norm_legit_no_training_convolution_leaky_relu_2
        .type           triton_poi_fused__native_batch_norm_legit_no_training_convolution_leaky_relu_2,@function
        .size           triton_poi_fused__native_batch_norm_legit_no_training_convolution_leaky_relu_2,(.L_x_1 - triton_poi_fused__native_batch_norm_legit_no_training_convolution_leaky_relu_2)
        .other          triton_poi_fused__native_batch_norm_legit_no_training_convolution_leaky_relu_2,@"STO_CUDA_ENTRY STV_DEFAULT"
triton_poi_fused__native_batch_norm_legit_no_training_convolution_leaky_relu_2:
.text.triton_poi_fused__native_batch_norm_legit_no_training_convolution_leaky_relu_2:
[----:B------:R-:W0:Y:S01]  /*0000*/  LDC R1, c[0x0][0x28] ;  /* 0x00000a00ff017b82 */ /* 0x000e220000000800 */
[----:B------:R-:W1:Y:S07]  /*0010*/  S2R R0, SR_TID.X ;  /* 0x0000000000007919 */ /* 0x000e6e0000002100 */
[----:B------:R-:W2:Y:S01]  /*0020*/  LDC.64 R2, c[0x0][0x230] ;  /* 0x00008c00ff027b82 */ /* 0x000ea20000000a00 */
[----:B------:R-:W-:Y:S01]  /*0030*/  CS2R R18, SRZ ;  /* 0x0000000000127805 */ /* 0x000fe2000001ff00 */
[----:B------:R-:W-:Y:S01]  /*0040*/  ULDC.64 UR4, c[0x0][0x208] ;  /* 0x0000820000047ab9 */ /* 0x000fe20000000a00 */
[----:B------:R-:W3:Y:S05]  /*0050*/  S2R R17, SR_CTAID.X ;  /* 0x0000000000117919 */ /* 0x000eea0000002500 */
[----:B------:R-:W4:Y:S08]  /*0060*/  LDC.64 R10, c[0x0][0x220] ;  /* 0x00008800ff0a7b82 */ /* 0x000f300000000a00 */
[----:B------:R-:W5:Y:S08]  /*0070*/  LDC.64 R8, c[0x0][0x210] ;  /* 0x00008400ff087b82 */ /* 0x000f700000000a00 */
[----:B------:R-:W2:Y:S01]  /*0080*/  LDC.64 R14, c[0x0][0x228] ;  /* 0x00008a00ff0e7b82 */ /* 0x000ea20000000a00 */
[----:B-1----:R-:W-:-:S04]  /*0090*/  SHF.L.U32 R0, R0, 0x1, RZ ;  /* 0x0000000100007819 */ /* 0x002fc800000006ff */
[----:B------:R-:W-:-:S04]  /*00a0*/  LOP3.LUT R0, R0, 0x1fe, RZ, 0xc0, !PT ;  /* 0x000001fe00007812 */ /* 0x000fc800078ec0ff */
[----:B---3--:R-:W-:-:S04]  /*00b0*/  LEA R17, R17, R0, 0x9 ;  /* 0x0000000011117211 */ /* 0x008fc800078e48ff */
[----:B------:R-:W-:Y:S01]  /*00c0*/  IADD3 R0, R17, 0x1, RZ ;  /* 0x0000000111007810 */ /* 0x000fe20007ffe0ff */
[C---:B------:R-:W-:Y:S01]  /*00d0*/  IMAD.HI R4, R17.reuse, 0x1948b0fd, RZ ;  /* 0x1948b0fd11047827 */ /* 0x040fe200078e02ff */
[----:B------:R-:W-:-:S03]  /*00e0*/  ISETP.GE.AND P0, PT, R17, 0x14400, PT ;  /* 0x000144001100780c */ /* 0x000fc60003f06270 */
[----:B------:R-:W-:Y:S01]  /*00f0*/  IMAD.HI R0, R0, 0x1948b0fd, RZ ;  /* 0x1948b0fd00007827 */ /* 0x000fe200078e02ff */
[----:B------:R-:W-:-:S04]  /*0100*/  SHF.R.U32.HI R5, RZ, 0x1f, R4 ;  /* 0x0000001fff057819 */ /* 0x000fc80000011604 */
[----:B------:R-:W-:Y:S02]  /*0110*/  SHF.R.U32.HI R7, RZ, 0x1f, R0 ;  /* 0x0000001fff077819 */ /* 0x000fe40000011600 */
[----:B------:R-:W-:Y:S02]  /*0120*/  LEA.HI.SX32 R5, R4, R5, 0x1d ;  /* 0x0000000504057211 */ /* 0x000fe400078feaff */
[----:B------:R-:W-:Y:S02]  /*0130*/  LEA.HI.SX32 R0, R0, R7, 0x1d ;  /* 0x0000000700007211 */ /* 0x000fe400078feaff */
[----:B------:R-:W-:Y:S02]  /*0140*/  SHF.R.S32.HI R4, RZ, 0x1f, R5 ;  /* 0x0000001fff047819 */ /* 0x000fe40000011405 */
[----:B------:R-:W-:Y:S02]  /*0150*/  SHF.R.S32.HI R7, RZ, 0x1f, R0 ;  /* 0x0000001fff077819 */ /* 0x000fe40000011400 */
[----:B------:R-:W-:-:S02]  /*0160*/  LEA.HI R4, R4, R5, RZ, 0x8 ;  /* 0x0000000504047211 */ /* 0x000fc400078f40ff */
[----:B------:R-:W-:Y:S02]  /*0170*/  LEA.HI R7, R7, R0, RZ, 0x8 ;  /* 0x0000000007077211 */ /* 0x000fe400078f40ff */
[----:B------:R-:W-:Y:S02]  /*0180*/  LOP3.LUT R4, R4, 0xffffff00, RZ, 0xc0, !PT ;  /* 0xffffff0004047812 */ /* 0x000fe400078ec0ff */
[----:B------:R-:W-:Y:S02]  /*0190*/  LOP3.LUT R23, R7, 0xffffff00, RZ, 0xc0, !PT ;  /* 0xffffff0007177812 */ /* 0x000fe400078ec0ff */
[----:B------:R-:W-:Y:S02]  /*01a0*/  IADD3 R25, R5, -R4, RZ ;  /* 0x8000000405197210 */ /* 0x000fe40007ffe0ff */
[----:B------:R-:W-:Y:S01]  /*01b0*/  IADD3 R23, R0, -R23, RZ ;  /* 0x8000001700177210 */ /* 0x000fe20007ffe0ff */
[----:B------:R-:W-:Y:S01]  /*01c0*/  HFMA2.MMA R0, -RZ, RZ, 0, 0 ;  /* 0x00000000ff007435 */ /* 0x000fe200000001ff */
[----:B------:R-:W1:Y:S01]  /*01d0*/  LDC.64 R4, c[0x0][0x240] ;  /* 0x00009000ff047b82 */ /* 0x000e620000000a00 */
[----:B--2---:R-:W-:-:S04]  /*01e0*/  IMAD.WIDE R6, R25, 0x4, R2 ;  /* 0x0000000419067825 */ /* 0x004fc800078e0202 */
[----:B------:R-:W-:Y:S01]  /*01f0*/  IMAD.WIDE R12, R23, 0x4, R2 ;  /* 0x00000004170c7825 */ /* 0x000fe200078e0202 */
[----:B------:R2:W3:Y:S02]  /*0200*/  @!P0 LDG.E.EL R18, desc[UR4][R6.64] ;  /* 0x0000000406128981 */ /* 0x0004e4000c2e1900 */
[----:B------:R-:W1:Y:S02]  /*0210*/  LDC.64 R2, c[0x0][0x238] ;  /* 0x00008e00ff027b82 */ /* 0x000e640000000a00 */
[----:B------:R5:W3:Y:S01]  /*0220*/  @!P0 LDG.E.EL R0, desc[UR4][R12.64] ;  /* 0x000000040c008981 */ /* 0x000ae2000c2e1900 */
[----:B------:R-:W-:Y:S01]  /*0230*/  CS2R R20, SRZ ;  /* 0x0000000000147805 */ /* 0x000fe2000001ff00 */
[----:B----4-:R-:W-:Y:S01]  /*0240*/  IMAD.WIDE R26, R25, 0x4, R10 ;  /* 0x00000004191a7825 */ /* 0x010fe200078e020a */
[----:B--2---:R-:W-:-:S03]  /*0250*/  CS2R R6, SRZ ;  /* 0x0000000000067805 */ /* 0x004fc6000001ff00 */
[----:B------:R-:W-:Y:S01]  /*0260*/  IMAD.WIDE R10, R23, 0x4, R10 ;  /* 0x00000004170a7825 */ /* 0x000fe200078e020a */
[----:B------:R-:W-:Y:S01]  /*0270*/  MOV R16, RZ ;  /* 0x000000ff00107202 */ /* 0x000fe20000000f00 */
[----:B------:R1:W2:Y:S02]  /*0280*/  @!P0 LDG.E.EL R21, desc[UR4][R26.64] ;  /* 0x000000041a158981 */ /* 0x0002a4000c2e1900 */
[----:B-----5:R-:W-:Y:S02]  /*0290*/  IMAD.WIDE R8, R17, 0x4, R8 ;  /* 0x0000000411087825 */ /* 0x020fe400078e0208 */
[----:B------:R4:W5:Y:S02]  /*02a0*/  @!P0 LDG.E.EL R20, desc[UR4][R10.64] ;  /* 0x000000040a148981 */ /* 0x000964000c2e1900 */
[--C-:B0-----:R-:W-:Y:S02]  /*02b0*/  IMAD.WIDE R12, R25, 0x4, R14.reuse ;  /* 0x00000004190c7825 */ /* 0x101fe400078e020e */
[----:B------:R-:W2:Y:S02]  /*02c0*/  @!P0 LDG.E.64 R6, desc[UR4][R8.64] ;  /* 0x0000000408068981 */ /* 0x000ea4000c1e1b00 */
[----:B------:R-:W-:Y:S01]  /*02d0*/  IMAD.WIDE R14, R23, 0x4, R14 ;  /* 0x00000004170e7825 */ /* 0x000fe200078e020e */
[----:B------:R-:W-:Y:S01]  /*02e0*/  HFMA2.MMA R29, -RZ, RZ, 0, 0 ;  /* 0x00000000ff1d7435 */ /* 0x000fe200000001ff */
[----:B------:R-:W2:Y:S02]  /*02f0*/  @!P0 LDG.E.EL R19, desc[UR4][R12.64] ;  /* 0x000000040c138981 */ /* 0x000ea4000c2e1900 */
[----:B-1----:R-:W-:-:S02]  /*0300*/  IMAD.WIDE R26, R25, 0x4, R2 ;  /* 0x00000004191a7825 */ /* 0x002fc400078e0202 */
[----:B------:R-:W2:Y:S02]  /*0310*/  @!P0 LDG.E.EL R16, desc[UR4][R14.64] ;  /* 0x000000040e108981 */ /* 0x000ea4000c2e1900 */
[----:B------:R-:W-:Y:S01]  /*0320*/  IMAD.WIDE R24, R25, 0x4, R4 ;  /* 0x0000000419187825 */ /* 0x000fe200078e0204 */
[----:B----4-:R-:W-:-:S03]  /*0330*/  MOV R10, RZ ;  /* 0x000000ff000a7202 */ /* 0x010fc60000000f00 */
[C---:B------:R-:W-:Y:S01]  /*0340*/  IMAD.WIDE R2, R23.reuse, 0x4, R2 ;  /* 0x0000000417027825 */ /* 0x040fe200078e0202 */
[----:B------:R-:W4:Y:S03]  /*0350*/  @!P0 LDG.E.EL R29, desc[UR4][R24.64] ;  /* 0x00000004181d8981 */ /* 0x000f26000c2e1900 */
[----:B------:R-:W-:Y:S01]  /*0360*/  IMAD.WIDE R4, R23, 0x4, R4 ;  /* 0x0000000417047825 */ /* 0x000fe200078e0204 */
[----:B------:R-:W-:-:S04]  /*0370*/  CS2R R22, SRZ ;  /* 0x0000000000167805 */ /* 0x000fc8000001ff00 */
[----:B------:R-:W4:Y:S04]  /*0380*/  @!P0 LDG.E.EL R10, desc[UR4][R4.64] ;  /* 0x00000004040a8981 */ /* 0x000f28000c2e1900 */
[----:B------:R-:W4:Y:S04]  /*0390*/  @!P0 LDG.E.EL R22, desc[UR4][R26.64] ;  /* 0x000000041a168981 */ /* 0x000f28000c2e1900 */
[----:B------:R0:W4:Y:S02]  /*03a0*/  @!P0 LDG.E.EL R23, desc[UR4][R2.64] ;  /* 0x0000000402178981 */ /* 0x000124000c2e1900 */
[----:B0-----:R-:W-:Y:S01]  /*03b0*/  HFMA2.MMA R3, -RZ, RZ, 1.625, 0 ;  /* 0x3e800000ff037435 */ /* 0x001fe200000001ff */
[----:B---3--:R-:W-:Y:S01]  /*03c0*/  FADD R18, R18, 9.9999997473787516356e-06 ;  /* 0x3727c5ac12127421 */ /* 0x008fe20000000000 */
[----:B------:R-:W-:-:S03]  /*03d0*/  FADD R0, R0, 9.9999997473787516356e-06 ;  /* 0x3727c5ac00007421 */ /* 0x000fc60000000000 */
[----:B------:R-:W0:Y:S08]  /*03e0*/  MUFU.SQRT R11, R18 ;  /* 0x00000012000b7308 */ /* 0x000e300000002000 */
[----:B------:R-:W1:Y:S01]  /*03f0*/  MUFU.SQRT R12, R0 ;  /* 0x00000000000c7308 */ /* 0x000e620000002000 */
[C---:B0-----:R-:W-:Y:S02]  /*0400*/  FSETP.GT.AND P1, PT, R11.reuse, 8.50705917302346158658e+37, PT ;  /* 0x7e8000000b00780b */ /* 0x041fe40003f24000 */
[----:B------:R-:W-:-:S02]  /*0410*/  FSETP.GEU.AND P3, PT, R11, 1.175494350822287508e-38, PT ;  /* 0x008000000b00780b */ /* 0x000fc40003f6e000 */
[C---:B-1----:R-:W-:Y:S02]  /*0420*/  FSETP.GT.AND P2, PT, R12.reuse, 8.50705917302346158658e+37, PT ;  /* 0x7e8000000c00780b */ /* 0x042fe40003f44000 */
[----:B------:R-:W-:-:S07]  /*0430*/  FSETP.GEU.AND P4, PT, R12, 1.175494350822287508e-38, PT ;  /* 0x008000000c00780b */ /* 0x000fce0003f8e000 */
[----:B------:R-:W-:-:S04]  /*0440*/  @P1 FMUL R11, R11, 0.25 ;  /* 0x3e8000000b0b1820 */ /* 0x000fc80000400000 */
[----:B------:R-:W-:Y:S01]  /*0450*/  @!P3 FMUL R11, R11, 16777216 ;  /* 0x4b8000000b0bb820 */ /* 0x000fe20000400000 */
[----:B------:R-:W-:-:S04]  /*0460*/  @P2 FMUL R12, R12, 0.25 ;  /* 0x3e8000000c0c2820 */ /* 0x000fc80000400000 */
[----:B------:R-:W-:Y:S01]  /*0470*/  @!P4 FMUL R12, R12, 16777216 ;  /* 0x4b8000000c0cc820 */ /* 0x000fe20000400000 */
[----:B------:R-:W0:Y:S01]  /*0480*/  MUFU.RCP R11, R11 ;  /* 0x0000000b000b7308 */ /* 0x000e220000001000 */
[----:B------:R-:W-:-:S07]  /*0490*/  FSEL R0, R3, 1, P1 ;  /* 0x3f80000003007808 */ /* 0x000fce0000800000 */
[----:B------:R-:W1:Y:S01]  /*04a0*/  MUFU.RCP R12, R12 ;  /* 0x0000000c000c7308 */ /* 0x000e620000001000 */
[----:B------:R-:W-:Y:S01]  /*04b0*/  FSEL R3, R3, 1, P2 ;  /* 0x3f80000003037808 */ /* 0x000fe20001000000 */
[----:B------:R-:W-:Y:S01]  /*04c0*/  @!P3 FMUL R0, R0, 16777216 ;  /* 0x4b8000000000b820 */ /* 0x000fe20000400000 */
[----:B--2---:R-:W-:Y:S01]  /*04d0*/  FADD R6, R21, R6 ;  /* 0x0000000615067221 */ /* 0x004fe20000000000 */
[----:B-----5:R-:W-:Y:S02]  /*04e0*/  FADD R7, R20, R7 ;  /* 0x0000000714077221 */ /* 0x020fe40000000000 */
[----:B------:R-:W-:Y:S01]  /*04f0*/  @!P4 FMUL R3, R3, 16777216 ;  /* 0x4b8000000303c820 */ /* 0x000fe20000400000 */
[----:B0-----:R-:W-:Y:S01]  /*0500*/  FMUL R0, R11, R0 ;  /* 0x000000000b007220 */ /* 0x001fe20000400000 */
[----:B------:R-:W-:Y:S01]  /*0510*/  FADD R19, R6, -R19 ;  /* 0x8000001306137221 */ /* 0x000fe20000000000 */
[----:B------:R-:W-:Y:S01]  /*0520*/  FADD R16, R7, -R16 ;  /* 0x8000001007107221 */ /* 0x000fe20000000000 */
[----:B-1----:R-:W-:-:S02]  /*0530*/  FMUL R5, R12, R3 ;  /* 0x000000030c057220 */ /* 0x002fc40000400000 */
[----:B------:R-:W0:Y:S01]  /*0540*/  LDC.64 R2, c[0x0][0x218] ;  /* 0x00008600ff027b82 */ /* 0x000e220000000a00 */
[----:B------:R-:W-:Y:S01]  /*0550*/  FMUL R0, R19, R0 ;  /* 0x0000000013007220 */ /* 0x000fe20000400000 */
[----:B------:R-:W-:-:S03]  /*0560*/  FMUL R5, R16, R5 ;  /* 0x0000000510057220 */ /* 0x000fc60000400000 */
[----:B----4-:R-:W-:Y:S01]  /*0570*/  FFMA R22, R0, R22, R29 ;  /* 0x0000001600167223 */ /* 0x010fe2000000001d */
[----:B------:R-:W-:-:S04]  /*0580*/  FFMA R23, R5, R23, R10 ;  /* 0x0000001705177223 */ /* 0x000fc8000000000a */
[C---:B------:R-:W-:Y:S02]  /*0590*/  FSETP.GT.AND P1, PT, R22.reuse, RZ, PT ;  /* 0x000000ff1600720b */ /* 0x040fe40003f24000 */
[----:B------:R-:W-:Y:S01]  /*05a0*/  FSETP.GT.AND P2, PT, R23, RZ, PT ;  /* 0x000000ff1700720b */ /* 0x000fe20003f44000 */
[----:B------:R1:W-:Y:S10]  /*05b0*/  @!P0 STG.E.64 desc[UR4][R8.64], R6 ;  /* 0x0000000608008986 */ /* 0x0003f4000c101b04 */
[----:B------:R-:W-:Y:S01]  /*05c0*/  @!P1 FMUL R22, R22, 0.20000000298023223877 ;  /* 0x3e4ccccd16169820 */ /* 0x000fe20000400000 */
[----:B0-----:R-:W-:-:S04]  /*05d0*/  IMAD.WIDE R2, R17, 0x4, R2 ;  /* 0x0000000411027825 */ /* 0x001fc800078e0202 */
[----:B------:R-:W-:Y:S01]  /*05e0*/  @!P2 FMUL R23, R23, 0.20000000298023223877 ;  /* 0x3e4ccccd1717a820 */ /* 0x000fe20000400000 */
[----:B------:R-:W-:Y:S06]  /*05f0*/  @P0 EXIT ;  /* 0x000000000000094d */ /* 0x000fec0003800000 */
[----:B------:R-:W-:Y:S01]  /*0600*/  STG.E.64 desc[UR4][R2.64], R22 ;  /* 0x0000001602007986 */ /* 0x000fe2000c101b04 */
[----:B------:R-:W-:Y:S05]  /*0610*/  EXIT ;  /* 0x000000000000794d */ /* 0x000fea0003800000 */
.L_x_0:
[----:B------:R-:W-:-:S00]  /*0620*/  BRA `(.L_x_0) ;  /* 0xfffffffc00fc7947 */ /* 0x000fc0000383ffff */
[----:B------:R-:W-:-:S00]  /*0630*/  NOP ;  /* 0x0000000000007918 */ /* 0x000fc00000000000 */
        /* <DEDUP_REMOVED lines=12> */
.L_x_1:


//--------------------- .nv.global.init           --------------------------
	.section	.nv.global.init,"aw",@progbits
.nv.global.init:
	.type		_$_str,@object
	.size		_$_str,(_$_str_$_2 - _$_str)
_$_str:
        /*0000*/ 	.byte	0x5f, 0x5f, 0x43, 0x55, 0x44, 0x41, 0x5f, 0x46, 0x54, 0x5a, 0x00
	.type		_$_str_$_2,@object
	.size		_$_str_$_2,(.L_1 - _$_str_$_2)
_$_str_$_2:
        /*000b*/ 	.byte	0x5f, 0x5f, 0x43, 0x55, 0x44, 0x41, 0x5f, 0x50, 0x52, 0x45, 0x43, 0x5f, 0x53, 0x51, 0x52, 0x54
        /*001b*/ 	.byte	0x00
.L_1:


//--------------------- .nv.constant0.triton_poi_fused__native_batch_norm_legit_no_training_convolution_leaky_relu_2 --------------------------
	.section	.nv.constant0.triton_poi_fused__native_batch_norm_legit_no_training_convolution_leaky_relu_2,"a",@progbits
	.sectionflags	@""
	.align	4
.nv.constant0.triton_poi_fused__native_batch_norm_legit_no_training_convolution_leaky_relu_2:
	.zero		588
